//
// Generated by NVIDIA NVVM Compiler
//
// Compiler Build ID: CL-36424714
// Cuda compilation tools, release 13.0, V13.0.88
// Based on NVVM 20.0.0
//

.version 9.0
.target sm_100
.address_size 64

	// .globl	_Z13simple_kerneliPiS_S_S_

.visible .entry _Z13simple_kerneliPiS_S_S_(
	.param .u32 _Z13simple_kerneliPiS_S_S__param_0,
	.param .u64 .ptr .align 1 _Z13simple_kerneliPiS_S_S__param_1,
	.param .u64 .ptr .align 1 _Z13simple_kerneliPiS_S_S__param_2,
	.param .u64 .ptr .align 1 _Z13simple_kerneliPiS_S_S__param_3,
	.param .u64 .ptr .align 1 _Z13simple_kerneliPiS_S_S__param_4
)
{
	.reg .pred 	%p<4>;
	.reg .b32 	%r<17>;
	.reg .b64 	%rd<18>;

	ld.param.u32 	%r2, [_Z13simple_kerneliPiS_S_S__param_0];
	ld.param.u64 	%rd5, [_Z13simple_kerneliPiS_S_S__param_1];
	ld.param.u64 	%rd2, [_Z13simple_kerneliPiS_S_S__param_2];
	ld.param.u64 	%rd3, [_Z13simple_kerneliPiS_S_S__param_3];
	ld.param.u64 	%rd4, [_Z13simple_kerneliPiS_S_S__param_4];
	cvta.to.global.u64 	%rd1, %rd5;
	mov.u32 	%r3, %ctaid.x;
	mov.u32 	%r4, %ntid.x;
	mov.u32 	%r5, %tid.x;
	mad.lo.s32 	%r1, %r3, %r4, %r5;
	setp.ge.s32 	%p1, %r1, %r2;
	@%p1 bra 	$L__BB0_6;
	mul.hi.s32 	%r7, %r1, 1431655766;
	shr.u32 	%r8, %r7, 31;
	add.s32 	%r9, %r7, %r8;
	mul.lo.s32 	%r10, %r9, 3;
	sub.s32 	%r6, %r1, %r10;
	setp.eq.s32 	%p2, %r6, 1;
	@%p2 bra 	$L__BB0_4;
	setp.ne.s32 	%p3, %r6, 0;
	@%p3 bra 	$L__BB0_5;
	mul.wide.s32 	%rd10, %r1, 4;
	add.s64 	%rd11, %rd1, %rd10;
	ld.global.u32 	%r13, [%rd11];
	add.s32 	%r14, %r13, 2;
	cvta.to.global.u64 	%rd12, %rd2;
	add.s64 	%rd13, %rd12, %rd10;
	st.global.u32 	[%rd13], %r14;
	bra.uni 	$L__BB0_6;
$L__BB0_4:
	mul.wide.s32 	%rd6, %r1, 4;
	add.s64 	%rd7, %rd1, %rd6;
	ld.global.u32 	%r11, [%rd7];
	add.s32 	%r12, %r11, 2;
	cvta.to.global.u64 	%rd8, %rd3;
	add.s64 	%rd9, %rd8, %rd6;
	st.global.u32 	[%rd9], %r12;
	bra.uni 	$L__BB0_6;
$L__BB0_5:
	mul.wide.s32 	%rd14, %r1, 4;
	add.s64 	%rd15, %rd1, %rd14;
	ld.global.u32 	%r15, [%rd15];
	add.s32 	%r16, %r15, 2;
	cvta.to.global.u64 	%rd16, %rd4;
	add.s64 	%rd17, %rd16, %rd14;
	st.global.u32 	[%rd17], %r16;
$L__BB0_6:
	ret;

}


// ===== COMPILED SASS (sm_100) =====

	.target	sm_100

	.elftype	@"ET_EXEC"


//--------------------- .note.nv.tkinfo           --------------------------
	.section	.note.nv.tkinfo,"",@"SHT_NOTE"
	.sectionflags	@"SHF_NOTE_NV_TKINFO"
	.tkinfo
        /*0018*/ 	.word	0x00000002
        /*0030*/ 	.string	""
        /*0030*/ 	.string	"ptxas"
        /*0030*/ 	.string	"Cuda compilation tools, release 13.0, V13.0.88"
        /*0030*/ 	.string	"Build cuda_13.0.r13.0/compiler.36424714_0"
        /*0030*/ 	.string	"-arch sm_100 -m 64 "



//--------------------- .note.nv.cuinfo           --------------------------
	.section	.note.nv.cuinfo,"",@"SHT_NOTE"
	.sectionflags	@"SHF_NOTE_NV_CUINFO"
        /*0018*/ 	.short	0x0002
        /*001a*/ 	.short	0x0064
        /*001c*/ 	.short	0x0082
	.zero		2


//--------------------- .nv.info                  --------------------------
	.section	.nv.info,"",@"SHT_CUDA_INFO"
	.align	4


	//----- nvinfo : EIATTR_REGCOUNT
	.align		4
        /*0000*/ 	.byte	0x04, 0x2f
        /*0002*/ 	.short	(.L_1 - .L_0)
	.align		4
.L_0:
        /*0004*/ 	.word	index@(_Z13simple_kerneliPiS_S_S_)
        /*0008*/ 	.word	0x0000000a


	//----- nvinfo : EIATTR_FRAME_SIZE
	.align		4
.L_1:
        /*000c*/ 	.byte	0x04, 0x11
        /*000e*/ 	.short	(.L_3 - .L_2)
	.align		4
.L_2:
        /*0010*/ 	.word	index@(_Z13simple_kerneliPiS_S_S_)
        /*0014*/ 	.word	0x00000000


	//----- nvinfo : EIATTR_MIN_STACK_SIZE
	.align		4
.L_3:
        /*0018*/ 	.byte	0x04, 0x12
        /*001a*/ 	.short	(.L_5 - .L_4)
	.align		4
.L_4:
        /*001c*/ 	.word	index@(_Z13simple_kerneliPiS_S_S_)
        /*0020*/ 	.word	0x00000000
.L_5:


//--------------------- .nv.compat                --------------------------
	.section	.nv.compat,"",@"SHT_CUDA_COMPAT_INFO"
	.align	4
        /*0000*/ 	.byte	0x02, 0x09, 0x00, 0x00, 0x02, 0x02, 0x01, 0x00, 0x02, 0x05, 0x05, 0x00, 0x03, 0x07, 0x01, 0x01
        /*0010*/ 	.byte	0x02, 0x03, 0x00, 0x00, 0x02, 0x06, 0x01, 0x00, 0x04, 0x0b, 0x08, 0x00, 0x09, 0x00, 0x00, 0x00
        /*0020*/ 	.byte	0x00, 0x00, 0x00, 0x00


//--------------------- .nv.info._Z13simple_kerneliPiS_S_S_ --------------------------
	.section	.nv.info._Z13simple_kerneliPiS_S_S_,"",@"SHT_CUDA_INFO"
	.sectionflags	@""
	.align	4


	//----- nvinfo : EIATTR_CUDA_API_VERSION
	.align		4
        /*0000*/ 	.byte	0x04, 0x37
        /*0002*/ 	.short	(.L_7 - .L_6)
.L_6:
        /*0004*/ 	.word	0x00000082


	//----- nvinfo : EIATTR_KPARAM_INFO
	.align		4
.L_7:
        /*0008*/ 	.byte	0x04, 0x17
        /*000a*/ 	.short	(.L_9 - .L_8)
.L_8:
        /*000c*/ 	.word	0x00000000
        /*0010*/ 	.short	0x0004
        /*0012*/ 	.short	0x0020
        /*0014*/ 	.byte	0x00, 0xf5, 0x21, 0x00


	//----- nvinfo : EIATTR_KPARAM_INFO
	.align		4
.L_9:
        /*0018*/ 	.byte	0x04, 0x17
        /*001a*/ 	.short	(.L_11 - .L_10)
.L_10:
        /*001c*/ 	.word	0x00000000
        /*0020*/ 	.short	0x0003
        /*0022*/ 	.short	0x0018
        /*0024*/ 	.byte	0x00, 0xf5, 0x21, 0x00


	//----- nvinfo : EIATTR_KPARAM_INFO
	.align		4
.L_11:
        /*0028*/ 	.byte	0x04, 0x17
        /*002a*/ 	.short	(.L_13 - .L_12)
.L_12:
        /*002c*/ 	.word	0x00000000
        /*0030*/ 	.short	0x0002
        /*0032*/ 	.short	0x0010
        /*0034*/ 	.byte	0x00, 0xf5, 0x21, 0x00


	//----- nvinfo : EIATTR_KPARAM_INFO
	.align		4
.L_13:
        /*0038*/ 	.byte	0x04, 0x17
        /*003a*/ 	.short	(.L_15 - .L_14)
.L_14:
        /*003c*/ 	.word	0x00000000
        /*0040*/ 	.short	0x0001
        /*0042*/ 	.short	0x0008
        /*0044*/ 	.byte	0x00, 0xf5, 0x21, 0x00


	//----- nvinfo : EIATTR_KPARAM_INFO
	.align		4
.L_15:
        /*0048*/ 	.byte	0x04, 0x17
        /*004a*/ 	.short	(.L_17 - .L_16)
.L_16:
        /*004c*/ 	.word	0x00000000
        /*0050*/ 	.short	0x0000
        /*0052*/ 	.short	0x0000
        /*0054*/ 	.byte	0x00, 0xf0, 0x11, 0x00


	//----- nvinfo : EIATTR_SPARSE_MMA_MASK
	.align		4
.L_17:
        /*0058*/ 	.byte	0x03, 0x50
        /*005a*/ 	.short	0x0000


	//----- nvinfo : EIATTR_MAXREG_COUNT
	.align		4
        /*005c*/ 	.byte	0x03, 0x1b
        /*005e*/ 	.short	0x00ff


	//----- nvinfo : EIATTR_MERCURY_ISA_VERSION
	.align		4
        /*0060*/ 	.byte	0x03, 0x5f
        /*0062*/ 	.short	0x0101


	//----- nvinfo : EIATTR_VRC_CTA_INIT_COUNT
	.align		4
        /*0064*/ 	.byte	0x02, 0x4a
	.zero		1
	.zero		1


	//----- nvinfo : EIATTR_EXIT_INSTR_OFFSETS
	.align		4
        /*0068*/ 	.byte	0x04, 0x1c
        /*006a*/ 	.short	(.L_19 - .L_18)


	//   ....[0]....
.L_18:
        /*006c*/ 	.word	0x00000070


	//   ....[1]....
        /*0070*/ 	.word	0x00000170


	//   ....[2]....
        /*0074*/ 	.word	0x000001f0


	//   ....[3]....
        /*0078*/ 	.word	0x00000270


	//----- nvinfo : EIATTR_CRS_STACK_SIZE
	.align		4
.L_19:
        /*007c*/ 	.byte	0x04, 0x1e
        /*007e*/ 	.short	(.L_21 - .L_20)
.L_20:
        /*0080*/ 	.word	0x00000000


	//----- nvinfo : EIATTR_CBANK_PARAM_SIZE
	.align		4
.L_21:
        /*0084*/ 	.byte	0x03, 0x19
        /*0086*/ 	.short	0x0028


	//----- nvinfo : EIATTR_PARAM_CBANK
	.align		4
        /*0088*/ 	.byte	0x04, 0x0a
        /*008a*/ 	.short	(.L_23 - .L_22)
	.align		4
.L_22:
        /*008c*/ 	.word	index@(.nv.constant0._Z13simple_kerneliPiS_S_S_)
        /*0090*/ 	.short	0x0380
        /*0092*/ 	.short	0x0028


	//----- nvinfo : EIATTR_SW_WAR
	.align		4
.L_23:
        /*0094*/ 	.byte	0x04, 0x36
        /*0096*/ 	.short	(.L_25 - .L_24)
.L_24:
        /*0098*/ 	.word	0x00000008
.L_25:


//--------------------- .nv.callgraph             --------------------------
	.section	.nv.callgraph,"",@"SHT_CUDA_CALLGRAPH"
	.align	4
	.sectionentsize	8
	.align		4
        /*0000*/ 	.word	0x00000000
	.align		4
        /*0004*/ 	.word	0xffffffff
	.align		4
        /*0008*/ 	.word	0x00000000
	.align		4
        /*000c*/ 	.word	0xfffffffe
	.align		4
        /*0010*/ 	.word	0x00000000
	.align		4
        /*0014*/ 	.word	0xfffffffd
	.align		4
        /*0018*/ 	.word	0x00000000
	.align		4
        /*001c*/ 	.word	0xfffffffc


//--------------------- .text._Z13simple_kerneliPiS_S_S_ --------------------------
	.section	.text._Z13simple_kerneliPiS_S_S_,"ax",@progbits
	.align	128
        .global         _Z13simple_kerneliPiS_S_S_
        .type           _Z13simple_kerneliPiS_S_S_,@function
        .size           _Z13simple_kerneliPiS_S_S_,(.L_x_3 - _Z13simple_kerneliPiS_S_S_)
        .other          _Z13simple_kerneliPiS_S_S_,@"STO_CUDA_ENTRY STV_DEFAULT"
_Z13simple_kerneliPiS_S_S_:
.text._Z13simple_kerneliPiS_S_S_:
[----:B------:R-:W-:Y:S01]  /*0000*/  LDC R1, c[0x0][0x37c] ;  /* 0x0000df00ff017b82 */ /* 0x000fe20000000800 */
[----:B------:R-:W0:Y:S07]  /*0010*/  S2R R0, SR_TID.X ;  /* 0x0000000000007919 */ /* 0x000e2e0000002100 */
[----:B------:R-:W0:Y:S01]  /*0020*/  S2UR UR4, SR_CTAID.X ;  /* 0x00000000000479c3 */ /* 0x000e220000002500 */
[----:B------:R-:W1:Y:S07]  /*0030*/  LDCU UR5, c[0x0][0x380] ;  /* 0x00007000ff0577ac */ /* 0x000e6e0008000800 */
[----:B------:R-:W0:Y:S02]  /*0040*/  LDC R7, c[0x0][0x360] ;  /* 0x0000d800ff077b82 */ /* 0x000e240000000800 */
[----:B0-----:R-:W-:-:S05]  /*0050*/  IMAD R7, R7, UR4, R0 ;  /* 0x0000000407077c24 */ /* 0x001fca000f8e0200 */
[----:B-1----:R-:W-:-:S13]  /*0060*/  ISETP.GE.AND P0, PT, R7, UR5, PT ;  /* 0x0000000507007c0c */ /* 0x002fda000bf06270 */
[----:B------:R-:W-:Y:S05]  /*0070*/  @P0 EXIT ;  /* 0x000000000000094d */ /* 0x000fea0003800000 */
[----:B------:R-:W-:Y:S01]  /*0080*/  IMAD.HI R0, R7, 0x55555556, RZ ;  /* 0x5555555607007827 */ /* 0x000fe200078e02ff */
[----:B------:R-:W0:Y:S04]  /*0090*/  LDCU.64 UR4, c[0x0][0x358] ;  /* 0x00006b00ff0477ac */ /* 0x000e280008000a00 */
[----:B------:R-:W-:-:S05]  /*00a0*/  LEA.HI R0, R0, R0, RZ, 0x1 ;  /* 0x0000000000007211 */ /* 0x000fca00078f08ff */
[----:B------:R-:W-:-:S05]  /*00b0*/  IMAD R0, R0, -0x3, R7 ;  /* 0xfffffffd00007824 */ /* 0x000fca00078e0207 */
[----:B------:R-:W-:-:S13]  /*00c0*/  ISETP.NE.AND P0, PT, R0, 0x1, PT ;  /* 0x000000010000780c */ /* 0x000fda0003f05270 */
[----:B0-----:R-:W-:Y:S05]  /*00d0*/  @!P0 BRA `(.L_x_0) ;  /* 0x0000000000488947 */ /* 0x001fea0003800000 */
[----:B------:R-:W-:-:S13]  /*00e0*/  ISETP.NE.AND P0, PT, R0, RZ, PT ;  /* 0x000000ff0000720c */ /* 0x000fda0003f05270 */
[----:B------:R-:W-:Y:S05]  /*00f0*/  @P0 BRA `(.L_x_1) ;  /* 0x0000000000200947 */ /* 0x000fea0003800000 */
[----:B------:R-:W0:Y:S08]  /*0100*/  LDC.64 R2, c[0x0][0x388] ;  /* 0x0000e200ff027b82 */ /* 0x000e300000000a00 */
[----:B------:R-:W1:Y:S01]  /*0110*/  LDC.64 R4, c[0x0][0x390] ;  /* 0x0000e400ff047b82 */ /* 0x000e620000000a00 */
[----:B0-----:R-:W-:-:S06]  /*0120*/  IMAD.WIDE R2, R7, 0x4, R2 ;  /* 0x0000000407027825 */ /* 0x001fcc00078e0202 */
[----:B------:R-:W2:Y:S01]  /*0130*/  LDG.E R2, desc[UR4][R2.64] ;  /* 0x0000000402027981 */ /* 0x000ea2000c1e1900 */
[----:B-1----:R-:W-:Y:S01]  /*0140*/  IMAD.WIDE R4, R7, 0x4, R4 ;  /* 0x0000000407047825 */ /* 0x002fe200078e0204 */
[----:B--2---:R-:W-:-:S05]  /*0150*/  IADD3 R7, PT, PT, R2, 0x2, RZ ;  /* 0x0000000202077810 */ /* 0x004fca0007ffe0ff */
[----:B------:R-:W-:Y:S01]  /*0160*/  STG.E desc[UR4][R4.64], R7 ;  /* 0x0000000704007986 */ /* 0x000fe2000c101904 */
[----:B------:R-:W-:Y:S05]  /*0170*/  EXIT ;  /* 0x000000000000794d */ /* 0x000fea0003800000 */
.L_x_1:
[----:B------:R-:W0:Y:S02]  /*0180*/  LDC.64 R2, c[0x0][0x388] ;  /* 0x0000e200ff027b82 */ /* 0x000e240000000a00 */
[----:B0-----:R-:W-:-:S06]  /*0190*/  IMAD.WIDE R4, R7, 0x4, R2 ;  /* 0x0000000407047825 */ /* 0x001fcc00078e0202 */
[----:B------:R-:W0:Y:S01]  /*01a0*/  LDC.64 R2, c[0x0][0x3a0] ;  /* 0x0000e800ff027b82 */ /* 0x000e220000000a00 */
[----:B------:R-:W2:Y:S01]  /*01b0*/  LDG.E R4, desc[UR4][R4.64] ;  /* 0x0000000404047981 */ /* 0x000ea2000c1e1900 */
[----:B0-----:R-:W-:Y:S01]  /*01c0*/  IMAD.WIDE R2, R7, 0x4, R2 ;  /* 0x0000000407027825 */ /* 0x001fe200078e0202 */
[----:B--2---:R-:W-:-:S05]  /*01d0*/  IADD3 R7, PT, PT, R4, 0x2, RZ ;  /* 0x0000000204077810 */ /* 0x004fca0007ffe0ff */
[----:B------:R-:W-:Y:S01]  /*01e0*/  STG.E desc[UR4][R2.64], R7 ;  /* 0x0000000702007986 */ /* 0x000fe2000c101904 */
[----:B------:R-:W-:Y:S05]  /*01f0*/  EXIT ;  /* 0x000000000000794d */ /* 0x000fea0003800000 */
.L_x_0:
        /* <DEDUP_REMOVED lines=8> */
.L_x_2:
[----:B------:R-:W-:-:S00]  /*0280*/  BRA `(.L_x_2) ;  /* 0xfffffffc00fc7947 */ /* 0x000fc0000383ffff */
[----:B------:R-:W-:-:S00]  /*0290*/  NOP ;  /* 0x0000000000007918 */ /* 0x000fc00000000000 */
        /* <DEDUP_REMOVED lines=14> */
.L_x_3:


//--------------------- .nv.shared.reserved.0     --------------------------
	.section	.nv.shared.reserved.0,"aw",@nobits
	.weak		__nv_reservedSMEM_offset_0_alias
	.size		__nv_reservedSMEM_offset_0_alias, 0, 64
	.other		__nv_reservedSMEM_offset_0_alias,@"STO_CUDA_RESERVED_SHARED STV_DEFAULT"
__nv_reservedSMEM_offset_0_alias:
	.zero		0
	.zero		64


//--------------------- .nv.constant0._Z13simple_kerneliPiS_S_S_ --------------------------
	.section	.nv.constant0._Z13simple_kerneliPiS_S_S_,"a",@progbits
	.sectionflags	@""
	.align	4
.nv.constant0._Z13simple_kerneliPiS_S_S_:
	.zero		936


//--------------------- SYMBOLS --------------------------

	.type		.nv.reservedSmem.offset0,@object
	.size		.nv.reservedSmem.offset0,0x4
